//
// Generated by NVIDIA NVVM Compiler
//
// Compiler Build ID: CL-36424714
// Cuda compilation tools, release 13.0, V13.0.88
// Based on NVVM 20.0.0
//

.version 9.0
.target sm_100
.address_size 64

	// .globl	_Z19logspace_add_kernelPKfffiPfi

.visible .entry _Z19logspace_add_kernelPKfffiPfi(
	.param .u64 .ptr .align 1 _Z19logspace_add_kernelPKfffiPfi_param_0,
	.param .f32 _Z19logspace_add_kernelPKfffiPfi_param_1,
	.param .f32 _Z19logspace_add_kernelPKfffiPfi_param_2,
	.param .u32 _Z19logspace_add_kernelPKfffiPfi_param_3,
	.param .u64 .ptr .align 1 _Z19logspace_add_kernelPKfffiPfi_param_4,
	.param .u32 _Z19logspace_add_kernelPKfffiPfi_param_5
)
{
	.reg .pred 	%p<2>;
	.reg .b32 	%r<10>;
	.reg .b32 	%f<22>;
	.reg .b64 	%rd<8>;

	ld.param.u64 	%rd1, [_Z19logspace_add_kernelPKfffiPfi_param_0];
	ld.param.f32 	%f1, [_Z19logspace_add_kernelPKfffiPfi_param_1];
	ld.param.f32 	%f2, [_Z19logspace_add_kernelPKfffiPfi_param_2];
	ld.param.u32 	%r2, [_Z19logspace_add_kernelPKfffiPfi_param_3];
	ld.param.u64 	%rd2, [_Z19logspace_add_kernelPKfffiPfi_param_4];
	ld.param.u32 	%r3, [_Z19logspace_add_kernelPKfffiPfi_param_5];
	mov.u32 	%r4, %ctaid.x;
	mov.u32 	%r5, %ntid.x;
	mov.u32 	%r6, %tid.x;
	mad.lo.s32 	%r1, %r4, %r5, %r6;
	setp.ge.s32 	%p1, %r1, %r3;
	@%p1 bra 	$L__BB0_2;
	cvta.to.global.u64 	%rd3, %rd1;
	cvta.to.global.u64 	%rd4, %rd2;
	sub.f32 	%f3, %f2, %f1;
	cvt.rn.f32.s32 	%f4, %r1;
	mul.f32 	%f5, %f3, %f4;
	add.s32 	%r7, %r2, -1;
	cvt.rn.f32.s32 	%f6, %r7;
	div.rn.f32 	%f7, %f5, %f6;
	add.f32 	%f8, %f1, %f7;
	fma.rn.f32 	%f9, %f8, 0f3BBB989D, 0f3F000000;
	cvt.sat.f32.f32 	%f10, %f9;
	mov.f32 	%f11, 0f4B400001;
	mov.f32 	%f12, 0f437C0000;
	fma.rm.f32 	%f13, %f10, %f12, %f11;
	add.f32 	%f14, %f13, 0fCB40007F;
	neg.f32 	%f15, %f14;
	fma.rn.f32 	%f16, %f8, 0f3FB8AA3B, %f15;
	fma.rn.f32 	%f17, %f8, 0f32A57060, %f16;
	mov.b32 	%r8, %f13;
	shl.b32 	%r9, %r8, 23;
	mov.b32 	%f18, %r9;
	ex2.approx.ftz.f32 	%f19, %f17;
	mul.wide.s32 	%rd5, %r1, 4;
	add.s64 	%rd6, %rd3, %rd5;
	ld.global.f32 	%f20, [%rd6];
	fma.rn.f32 	%f21, %f19, %f18, %f20;
	add.s64 	%rd7, %rd4, %rd5;
	st.global.f32 	[%rd7], %f21;
$L__BB0_2:
	ret;

}


// ===== COMPILED SASS (sm_100) =====

	.target	sm_100

	.elftype	@"ET_EXEC"


//--------------------- .note.nv.tkinfo           --------------------------
	.section	.note.nv.tkinfo,"",@"SHT_NOTE"
	.sectionflags	@"SHF_NOTE_NV_TKINFO"
	.tkinfo
        /*0018*/ 	.word	0x00000002
        /*0030*/ 	.string	""
        /*0030*/ 	.string	"ptxas"
        /*0030*/ 	.string	"Cuda compilation tools, release 13.0, V13.0.88"
        /*0030*/ 	.string	"Build cuda_13.0.r13.0/compiler.36424714_0"
        /*0030*/ 	.string	"-arch sm_100 -m 64 "



//--------------------- .note.nv.cuinfo           --------------------------
	.section	.note.nv.cuinfo,"",@"SHT_NOTE"
	.sectionflags	@"SHF_NOTE_NV_CUINFO"
        /*0018*/ 	.short	0x0002
        /*001a*/ 	.short	0x0064
        /*001c*/ 	.short	0x0082
	.zero		2


//--------------------- .nv.info                  --------------------------
	.section	.nv.info,"",@"SHT_CUDA_INFO"
	.align	4


	//----- nvinfo : EIATTR_REGCOUNT
	.align		4
        /*0000*/ 	.byte	0x04, 0x2f
        /*0002*/ 	.short	(.L_1 - .L_0)
	.align		4
.L_0:
        /*0004*/ 	.word	index@(_Z19logspace_add_kernelPKfffiPfi)
        /*0008*/ 	.word	0x00000010


	//----- nvinfo : EIATTR_FRAME_SIZE
	.align		4
.L_1:
        /*000c*/ 	.byte	0x04, 0x11
        /*000e*/ 	.short	(.L_3 - .L_2)
	.align		4
.L_2:
        /*0010*/ 	.word	index@($__internal_0_$__cuda_sm3x_div_rn_noftz_f32_slowpath)
        /*0014*/ 	.word	0x00000000


	//----- nvinfo : EIATTR_FRAME_SIZE
	.align		4
.L_3:
        /*0018*/ 	.byte	0x04, 0x11
        /*001a*/ 	.short	(.L_5 - .L_4)
	.align		4
.L_4:
        /*001c*/ 	.word	index@(_Z19logspace_add_kernelPKfffiPfi)
        /*0020*/ 	.word	0x00000000


	//----- nvinfo : EIATTR_MIN_STACK_SIZE
	.align		4
.L_5:
        /*0024*/ 	.byte	0x04, 0x12
        /*0026*/ 	.short	(.L_7 - .L_6)
	.align		4
.L_6:
        /*0028*/ 	.word	index@(_Z19logspace_add_kernelPKfffiPfi)
        /*002c*/ 	.word	0x00000000
.L_7:


//--------------------- .nv.compat                --------------------------
	.section	.nv.compat,"",@"SHT_CUDA_COMPAT_INFO"
	.align	4
        /*0000*/ 	.byte	0x02, 0x09, 0x00, 0x00, 0x02, 0x02, 0x01, 0x00, 0x02, 0x05, 0x05, 0x00, 0x03, 0x07, 0x01, 0x01
        /*0010*/ 	.byte	0x02, 0x03, 0x00, 0x00, 0x02, 0x06, 0x01, 0x00, 0x04, 0x0b, 0x08, 0x00, 0x01, 0x00, 0x00, 0x00
        /*0020*/ 	.byte	0x00, 0x00, 0x00, 0x00


//--------------------- .nv.info._Z19logspace_add_kernelPKfffiPfi --------------------------
	.section	.nv.info._Z19logspace_add_kernelPKfffiPfi,"",@"SHT_CUDA_INFO"
	.sectionflags	@""
	.align	4


	//----- nvinfo : EIATTR_CUDA_API_VERSION
	.align		4
        /*0000*/ 	.byte	0x04, 0x37
        /*0002*/ 	.short	(.L_9 - .L_8)
.L_8:
        /*0004*/ 	.word	0x00000082


	//----- nvinfo : EIATTR_KPARAM_INFO
	.align		4
.L_9:
        /*0008*/ 	.byte	0x04, 0x17
        /*000a*/ 	.short	(.L_11 - .L_10)
.L_10:
        /*000c*/ 	.word	0x00000000
        /*0010*/ 	.short	0x0005
        /*0012*/ 	.short	0x0020
        /*0014*/ 	.byte	0x00, 0xf0, 0x11, 0x00


	//----- nvinfo : EIATTR_KPARAM_INFO
	.align		4
.L_11:
        /*0018*/ 	.byte	0x04, 0x17
        /*001a*/ 	.short	(.L_13 - .L_12)
.L_12:
        /*001c*/ 	.word	0x00000000
        /*0020*/ 	.short	0x0004
        /*0022*/ 	.short	0x0018
        /*0024*/ 	.byte	0x00, 0xf5, 0x21, 0x00


	//----- nvinfo : EIATTR_KPARAM_INFO
	.align		4
.L_13:
        /*0028*/ 	.byte	0x04, 0x17
        /*002a*/ 	.short	(.L_15 - .L_14)
.L_14:
        /*002c*/ 	.word	0x00000000
        /*0030*/ 	.short	0x0003
        /*0032*/ 	.short	0x0010
        /*0034*/ 	.byte	0x00, 0xf0, 0x11, 0x00


	//----- nvinfo : EIATTR_KPARAM_INFO
	.align		4
.L_15:
        /*0038*/ 	.byte	0x04, 0x17
        /*003a*/ 	.short	(.L_17 - .L_16)
.L_16:
        /*003c*/ 	.word	0x00000000
        /*0040*/ 	.short	0x0002
        /*0042*/ 	.short	0x000c
        /*0044*/ 	.byte	0x00, 0xf0, 0x11, 0x00


	//----- nvinfo : EIATTR_KPARAM_INFO
	.align		4
.L_17:
        /*0048*/ 	.byte	0x04, 0x17
        /*004a*/ 	.short	(.L_19 - .L_18)
.L_18:
        /*004c*/ 	.word	0x00000000
        /*0050*/ 	.short	0x0001
        /*0052*/ 	.short	0x0008
        /*0054*/ 	.byte	0x00, 0xf0, 0x11, 0x00


	//----- nvinfo : EIATTR_KPARAM_INFO
	.align		4
.L_19:
        /*0058*/ 	.byte	0x04, 0x17
        /*005a*/ 	.short	(.L_21 - .L_20)
.L_20:
        /*005c*/ 	.word	0x00000000
        /*0060*/ 	.short	0x0000
        /*0062*/ 	.short	0x0000
        /*0064*/ 	.byte	0x00, 0xf5, 0x21, 0x00


	//----- nvinfo : EIATTR_SPARSE_MMA_MASK
	.align		4
.L_21:
        /*0068*/ 	.byte	0x03, 0x50
        /*006a*/ 	.short	0x0000


	//----- nvinfo : EIATTR_MAXREG_COUNT
	.align		4
        /*006c*/ 	.byte	0x03, 0x1b
        /*006e*/ 	.short	0x00ff


	//----- nvinfo : EIATTR_MERCURY_ISA_VERSION
	.align		4
        /*0070*/ 	.byte	0x03, 0x5f
        /*0072*/ 	.short	0x0101


	//----- nvinfo : EIATTR_VRC_CTA_INIT_COUNT
	.align		4
        /*0074*/ 	.byte	0x02, 0x4a
	.zero		1
	.zero		1


	//----- nvinfo : EIATTR_EXIT_INSTR_OFFSETS
	.align		4
        /*0078*/ 	.byte	0x04, 0x1c
        /*007a*/ 	.short	(.L_23 - .L_22)


	//   ....[0]....
.L_22:
        /*007c*/ 	.word	0x00000070


	//   ....[1]....
        /*0080*/ 	.word	0x000002f0


	//----- nvinfo : EIATTR_CRS_STACK_SIZE
	.align		4
.L_23:
        /*0084*/ 	.byte	0x04, 0x1e
        /*0086*/ 	.short	(.L_25 - .L_24)
.L_24:
        /*0088*/ 	.word	0x00000000


	//----- nvinfo : EIATTR_CBANK_PARAM_SIZE
	.align		4
.L_25:
        /*008c*/ 	.byte	0x03, 0x19
        /*008e*/ 	.short	0x0024


	//----- nvinfo : EIATTR_PARAM_CBANK
	.align		4
        /*0090*/ 	.byte	0x04, 0x0a
        /*0092*/ 	.short	(.L_27 - .L_26)
	.align		4
.L_26:
        /*0094*/ 	.word	index@(.nv.constant0._Z19logspace_add_kernelPKfffiPfi)
        /*0098*/ 	.short	0x0380
        /*009a*/ 	.short	0x0024


	//----- nvinfo : EIATTR_SW_WAR
	.align		4
.L_27:
        /*009c*/ 	.byte	0x04, 0x36
        /*009e*/ 	.short	(.L_29 - .L_28)
.L_28:
        /*00a0*/ 	.word	0x00000008
.L_29:


//--------------------- .nv.callgraph             --------------------------
	.section	.nv.callgraph,"",@"SHT_CUDA_CALLGRAPH"
	.align	4
	.sectionentsize	8
	.align		4
        /*0000*/ 	.word	0x00000000
	.align		4
        /*0004*/ 	.word	0xffffffff
	.align		4
        /*0008*/ 	.word	0x00000000
	.align		4
        /*000c*/ 	.word	0xfffffffe
	.align		4
        /*0010*/ 	.word	0x00000000
	.align		4
        /*0014*/ 	.word	0xfffffffd
	.align		4
        /*0018*/ 	.word	0x00000000
	.align		4
        /*001c*/ 	.word	0xfffffffc


//--------------------- .text._Z19logspace_add_kernelPKfffiPfi --------------------------
	.section	.text._Z19logspace_add_kernelPKfffiPfi,"ax",@progbits
	.align	128
        .global         _Z19logspace_add_kernelPKfffiPfi
        .type           _Z19logspace_add_kernelPKfffiPfi,@function
        .size           _Z19logspace_add_kernelPKfffiPfi,(.L_x_14 - _Z19logspace_add_kernelPKfffiPfi)
        .other          _Z19logspace_add_kernelPKfffiPfi,@"STO_CUDA_ENTRY STV_DEFAULT"
_Z19logspace_add_kernelPKfffiPfi:
.text._Z19logspace_add_kernelPKfffiPfi:
[----:B------:R-:W-:Y:S01]  /*0000*/  LDC R1, c[0x0][0x37c] ;  /* 0x0000df00ff017b82 */ /* 0x000fe20000000800 */
[----:B------:R-:W0:Y:S07]  /*0010*/  S2R R3, SR_TID.X ;  /* 0x0000000000037919 */ /* 0x000e2e0000002100 */
[----:B------:R-:W0:Y:S01]  /*0020*/  S2UR UR4, SR_CTAID.X ;  /* 0x00000000000479c3 */ /* 0x000e220000002500 */
[----:B------:R-:W1:Y:S07]  /*0030*/  LDCU UR5, c[0x0][0x3a0] ;  /* 0x00007400ff0577ac */ /* 0x000e6e0008000800 */
[----:B------:R-:W0:Y:S02]  /*0040*/  LDC R2, c[0x0][0x360] ;  /* 0x0000d800ff027b82 */ /* 0x000e240000000800 */
[----:B0-----:R-:W-:-:S05]  /*0050*/  IMAD R2, R2, UR4, R3 ;  /* 0x0000000402027c24 */ /* 0x001fca000f8e0203 */
[----:B-1----:R-:W-:-:S13]  /*0060*/  ISETP.GE.AND P0, PT, R2, UR5, PT ;  /* 0x0000000502007c0c */ /* 0x002fda000bf06270 */
[----:B------:R-:W-:Y:S05]  /*0070*/  @P0 EXIT ;  /* 0x000000000000094d */ /* 0x000fea0003800000 */
[----:B------:R-:W0:Y:S01]  /*0080*/  LDCU UR4, c[0x0][0x390] ;  /* 0x00007200ff0477ac */ /* 0x000e220008000800 */
[----:B------:R-:W1:Y:S01]  /*0090*/  LDC.64 R6, c[0x0][0x388] ;  /* 0x0000e200ff067b82 */ /* 0x000e620000000a00 */
[----:B------:R-:W-:Y:S01]  /*00a0*/  I2FP.F32.S32 R3, R2 ;  /* 0x0000000200037245 */ /* 0x000fe20000201400 */
[----:B------:R-:W-:Y:S01]  /*00b0*/  BSSY.RECONVERGENT B0, `(.L_x_0) ;  /* 0x0000011000007945 */ /* 0x000fe20003800200 */
[----:B0-----:R-:W-:-:S06]  /*00c0*/  UIADD3 UR4, UPT, UPT, UR4, -0x1, URZ ;  /* 0xffffffff04047890 */ /* 0x001fcc000fffe0ff */
[----:B------:R-:W-:Y:S01]  /*00d0*/  I2FP.F32.S32 R5, UR4 ;  /* 0x0000000400057c45 */ /* 0x000fe20008201400 */
[----:B-1----:R-:W-:-:S03]  /*00e0*/  FADD R0, R7, -R6 ;  /* 0x8000000607007221 */ /* 0x002fc60000000000 */
[----:B------:R-:W0:Y:S01]  /*00f0*/  MUFU.RCP R4, R5 ;  /* 0x0000000500047308 */ /* 0x000e220000001000 */
[----:B------:R-:W-:Y:S01]  /*0100*/  FMUL R0, R0, R3 ;  /* 0x0000000300007220 */ /* 0x000fe20000400000 */
[----:B------:R-:W1:Y:S06]  /*0110*/  LDCU.64 UR4, c[0x0][0x358] ;  /* 0x00006b00ff0477ac */ /* 0x000e6c0008000a00 */
[----:B------:R-:W2:Y:S01]  /*0120*/  FCHK P0, R0, R5 ;  /* 0x0000000500007302 */ /* 0x000ea20000000000 */
[----:B0-----:R-:W-:-:S04]  /*0130*/  FFMA R7, -R5, R4, 1 ;  /* 0x3f80000005077423 */ /* 0x001fc80000000104 */
[----:B------:R-:W-:-:S04]  /*0140*/  FFMA R7, R4, R7, R4 ;  /* 0x0000000704077223 */ /* 0x000fc80000000004 */
[----:B------:R-:W-:-:S04]  /*0150*/  FFMA R4, R0, R7, RZ ;  /* 0x0000000700047223 */ /* 0x000fc800000000ff */
[----:B------:R-:W-:-:S04]  /*0160*/  FFMA R3, -R5, R4, R0 ;  /* 0x0000000405037223 */ /* 0x000fc80000000100 */
[----:B------:R-:W-:Y:S01]  /*0170*/  FFMA R3, R7, R3, R4 ;  /* 0x0000000307037223 */ /* 0x000fe20000000004 */
[----:B-12---:R-:W-:Y:S06]  /*0180*/  @!P0 BRA `(.L_x_1) ;  /* 0x00000000000c8947 */ /* 0x006fec0003800000 */
[----:B------:R-:W-:-:S07]  /*0190*/  MOV R4, 0x1b0 ;  /* 0x000001b000047802 */ /* 0x000fce0000000f00 */
[----:B------:R-:W-:Y:S05]  /*01a0*/  CALL.REL.NOINC `($__internal_0_$__cuda_sm3x_div_rn_noftz_f32_slowpath) ;  /* 0x0000000000547944 */ /* 0x000fea0003c00000 */
[----:B------:R-:W-:-:S07]  /*01b0*/  IMAD.MOV.U32 R3, RZ, RZ, R0 ;  /* 0x000000ffff037224 */ /* 0x000fce00078e0000 */
.L_x_1:
[----:B------:R-:W-:Y:S05]  /*01c0*/  BSYNC.RECONVERGENT B0 ;  /* 0x0000000000007941 */ /* 0x000fea0003800200 */
.L_x_0:
[----:B------:R-:W0:Y:S01]  /*01d0*/  LDC.64 R4, c[0x0][0x380] ;  /* 0x0000e000ff047b82 */ /* 0x000e220000000a00 */
[----:B------:R-:W1:Y:S01]  /*01e0*/  LDCU UR6, c[0x0][0x388] ;  /* 0x00007100ff0677ac */ /* 0x000e620008000800 */
[----:B0-----:R-:W-:-:S05]  /*01f0*/  IMAD.WIDE R4, R2, 0x4, R4 ;  /* 0x0000000402047825 */ /* 0x001fca00078e0204 */
[----:B------:R0:W2:Y:S01]  /*0200*/  LDG.E R9, desc[UR4][R4.64] ;  /* 0x0000000404097981 */ /* 0x0000a2000c1e1900 */
[----:B------:R-:W-:Y:S02]  /*0210*/  IMAD.MOV.U32 R0, RZ, RZ, 0x3bbb989d ;  /* 0x3bbb989dff007424 */ /* 0x000fe400078e00ff */
[----:B-1----:R-:W-:Y:S01]  /*0220*/  FADD R3, R3, UR6 ;  /* 0x0000000603037e21 */ /* 0x002fe20008000000 */
[----:B------:R-:W-:-:S03]  /*0230*/  IMAD.MOV.U32 R7, RZ, RZ, 0x437c0000 ;  /* 0x437c0000ff077424 */ /* 0x000fc600078e00ff */
[----:B------:R-:W-:-:S04]  /*0240*/  FFMA.SAT R0, R3, R0, 0.5 ;  /* 0x3f00000003007423 */ /* 0x000fc80000002000 */
[----:B------:R-:W-:Y:S02]  /*0250*/  FFMA.RM R0, R0, R7, 12582913 ;  /* 0x4b40000100007423 */ /* 0x000fe40000004007 */
[----:B------:R-:W1:Y:S02]  /*0260*/  LDC.64 R6, c[0x0][0x398] ;  /* 0x0000e600ff067b82 */ /* 0x000e640000000a00 */
[C---:B------:R-:W-:Y:S01]  /*0270*/  FADD R8, R0.reuse, -12583039 ;  /* 0xcb40007f00087421 */ /* 0x040fe20000000000 */
[----:B------:R-:W-:-:S03]  /*0280*/  IMAD.SHL.U32 R0, R0, 0x800000, RZ ;  /* 0x0080000000007824 */ /* 0x000fc600078e00ff */
[----:B------:R-:W-:-:S04]  /*0290*/  FFMA R8, R3, 1.4426950216293334961, -R8 ;  /* 0x3fb8aa3b03087823 */ /* 0x000fc80000000808 */
[----:B------:R-:W-:-:S04]  /*02a0*/  FFMA R8, R3, 1.925963033500011079e-08, R8 ;  /* 0x32a5706003087823 */ /* 0x000fc80000000008 */
[----:B0-----:R-:W2:Y:S01]  /*02b0*/  MUFU.EX2 R5, R8 ;  /* 0x0000000800057308 */ /* 0x001ea20000000800 */
[----:B-1----:R-:W-:-:S04]  /*02c0*/  IMAD.WIDE R2, R2, 0x4, R6 ;  /* 0x0000000402027825 */ /* 0x002fc800078e0206 */
[----:B--2---:R-:W-:-:S05]  /*02d0*/  FFMA R5, R0, R5, R9 ;  /* 0x0000000500057223 */ /* 0x004fca0000000009 */
[----:B------:R-:W-:Y:S01]  /*02e0*/  STG.E desc[UR4][R2.64], R5 ;  /* 0x0000000502007986 */ /* 0x000fe2000c101904 */
[----:B------:R-:W-:Y:S05]  /*02f0*/  EXIT ;  /* 0x000000000000794d */ /* 0x000fea0003800000 */
        .weak           $__internal_0_$__cuda_sm3x_div_rn_noftz_f32_slowpath
        .type           $__internal_0_$__cuda_sm3x_div_rn_noftz_f32_slowpath,@function
        .size           $__internal_0_$__cuda_sm3x_div_rn_noftz_f32_slowpath,(.L_x_14 - $__internal_0_$__cuda_sm3x_div_rn_noftz_f32_slowpath)
$__internal_0_$__cuda_sm3x_div_rn_noftz_f32_slowpath:
[----:B------:R-:W-:Y:S01]  /*0300*/  SHF.R.U32.HI R6, RZ, 0x17, R5 ;  /* 0x00000017ff067819 */ /* 0x000fe20000011605 */
[----:B------:R-:W-:Y:S01]  /*0310*/  BSSY.RECONVERGENT B1, `(.L_x_2) ;  /* 0x0000064000017945 */ /* 0x000fe20003800200 */
[--C-:B------:R-:W-:Y:S01]  /*0320*/  SHF.R.U32.HI R3, RZ, 0x17, R0.reuse ;  /* 0x00000017ff037819 */ /* 0x100fe20000011600 */
[----:B------:R-:W-:Y:S01]  /*0330*/  IMAD.MOV.U32 R8, RZ, RZ, R0 ;  /* 0x000000ffff087224 */ /* 0x000fe200078e0000 */
[----:B------:R-:W-:Y:S02]  /*0340*/  LOP3.LUT R7, R6, 0xff, RZ, 0xc0, !PT ;  /* 0x000000ff06077812 */ /* 0x000fe400078ec0ff */
[----:B------:R-:W-:-:S03]  /*0350*/  LOP3.LUT R6, R3, 0xff, RZ, 0xc0, !PT ;  /* 0x000000ff03067812 */ /* 0x000fc600078ec0ff */
[----:B------:R-:W-:Y:S02]  /*0360*/  VIADD R11, R7, 0xffffffff ;  /* 0xffffffff070b7836 */ /* 0x000fe40000000000 */
[----:B------:R-:W-:-:S03]  /*0370*/  VIADD R10, R6, 0xffffffff ;  /* 0xffffffff060a7836 */ /* 0x000fc60000000000 */
[----:B------:R-:W-:-:S04]  /*0380*/  ISETP.GT.U32.AND P0, PT, R11, 0xfd, PT ;  /* 0x000000fd0b00780c */ /* 0x000fc80003f04070 */
[----:B------:R-:W-:-:S13]  /*0390*/  ISETP.GT.U32.OR P0, PT, R10, 0xfd, P0 ;  /* 0x000000fd0a00780c */ /* 0x000fda0000704470 */
[----:B------:R-:W-:Y:S01]  /*03a0*/  @!P0 IMAD.MOV.U32 R9, RZ, RZ, RZ ;  /* 0x000000ffff098224 */ /* 0x000fe200078e00ff */
[----:B------:R-:W-:Y:S06]  /*03b0*/  @!P0 BRA `(.L_x_3) ;  /* 0x0000000000608947 */ /* 0x000fec0003800000 */
[----:B------:R-:W-:Y:S01]  /*03c0*/  FSETP.GTU.FTZ.AND P0, PT, |R0|, +INF , PT ;  /* 0x7f8000000000780b */ /* 0x000fe20003f1c200 */
[----:B------:R-:W-:Y:S01]  /*03d0*/  IMAD.MOV.U32 R3, RZ, RZ, R5 ;  /* 0x000000ffff037224 */ /* 0x000fe200078e0005 */
[----:B------:R-:W-:-:S04]  /*03e0*/  FSETP.GTU.FTZ.AND P1, PT, |R5|, +INF , PT ;  /* 0x7f8000000500780b */ /* 0x000fc80003f3c200 */
[----:B------:R-:W-:-:S13]  /*03f0*/  PLOP3.LUT P0, PT, P0, P1, PT, 0xf8, 0x8f ;  /* 0x00000000008f781c */ /* 0x000fda0000703f70 */
[----:B------:R-:W-:Y:S05]  /*0400*/  @P0 BRA `(.L_x_4) ;  /* 0x00000004004c0947 */ /* 0x000fea0003800000 */
[----:B------:R-:W-:-:S13]  /*0410*/  LOP3.LUT P0, RZ, R5, 0x7fffffff, R8, 0xc8, !PT ;  /* 0x7fffffff05ff7812 */ /* 0x000fda000780c808 */
[----:B------:R-:W-:Y:S05]  /*0420*/  @!P0 BRA `(.L_x_5) ;  /* 0x00000004003c8947 */ /* 0x000fea0003800000 */
[C---:B------:R-:W-:Y:S02]  /*0430*/  FSETP.NEU.FTZ.AND P2, PT, |R0|.reuse, +INF , PT ;  /* 0x7f8000000000780b */ /* 0x040fe40003f5d200 */
[----:B------:R-:W-:Y:S02]  /*0440*/  FSETP.NEU.FTZ.AND P1, PT, |R3|, +INF , PT ;  /* 0x7f8000000300780b */ /* 0x000fe40003f3d200 */
[----:B------:R-:W-:-:S11]  /*0450*/  FSETP.NEU.FTZ.AND P0, PT, |R0|, +INF , PT ;  /* 0x7f8000000000780b */ /* 0x000fd60003f1d200 */
[----:B------:R-:W-:Y:S05]  /*0460*/  @!P1 BRA !P2, `(.L_x_5) ;  /* 0x00000004002c9947 */ /* 0x000fea0005000000 */
[----:B------:R-:W-:-:S04]  /*0470*/  LOP3.LUT P2, RZ, R8, 0x7fffffff, RZ, 0xc0, !PT ;  /* 0x7fffffff08ff7812 */ /* 0x000fc8000784c0ff */
[----:B------:R-:W-:-:S13]  /*0480*/  PLOP3.LUT P1, PT, P1, P2, PT, 0x2f, 0xf2 ;  /* 0x0000000000f2781c */ /* 0x000fda0000f24577 */
[----:B------:R-:W-:Y:S05]  /*0490*/  @P1 BRA `(.L_x_6) ;  /* 0x0000000400181947 */ /* 0x000fea0003800000 */
[----:B------:R-:W-:-:S04]  /*04a0*/  LOP3.LUT P1, RZ, R5, 0x7fffffff, RZ, 0xc0, !PT ;  /* 0x7fffffff05ff7812 */ /* 0x000fc8000782c0ff */
[----:B------:R-:W-:-:S13]  /*04b0*/  PLOP3.LUT P0, PT, P0, P1, PT, 0x2f, 0xf2 ;  /* 0x0000000000f2781c */ /* 0x000fda0000702577 */
[----:B------:R-:W-:Y:S05]  /*04c0*/  @P0 BRA `(.L_x_7) ;  /* 0x0000000400000947 */ /* 0x000fea0003800000 */
[----:B------:R-:W-:Y:S02]  /*04d0*/  ISETP.GE.AND P0, PT, R10, RZ, PT ;  /* 0x000000ff0a00720c */ /* 0x000fe40003f06270 */
[----:B------:R-:W-:-:S11]  /*04e0*/  ISETP.GE.AND P1, PT, R11, RZ, PT ;  /* 0x000000ff0b00720c */ /* 0x000fd60003f26270 */
[----:B------:R-:W-:Y:S02]  /*04f0*/  @P0 IMAD.MOV.U32 R9, RZ, RZ, RZ ;  /* 0x000000ffff090224 */ /* 0x000fe400078e00ff */
[----:B------:R-:W-:Y:S01]  /*0500*/  @!P0 FFMA R8, R0, 1.84467440737095516160e+19, RZ ;  /* 0x5f80000000088823 */ /* 0x000fe200000000ff */
[----:B------:R-:W-:Y:S02]  /*0510*/  @!P0 IMAD.MOV.U32 R9, RZ, RZ, -0x40 ;  /* 0xffffffc0ff098424 */ /* 0x000fe400078e00ff */
[----:B------:R-:W-:-:S03]  /*0520*/  @!P1 FFMA R5, R3, 1.84467440737095516160e+19, RZ ;  /* 0x5f80000003059823 */ /* 0x000fc600000000ff */
[----:B------:R-:W-:-:S07]  /*0530*/  @!P1 IADD3 R9, PT, PT, R9, 0x40, RZ ;  /* 0x0000004009099810 */ /* 0x000fce0007ffe0ff */
.L_x_3:
[----:B------:R-:W-:Y:S01]  /*0540*/  LEA R0, R7, 0xc0800000, 0x17 ;  /* 0xc080000007007811 */ /* 0x000fe200078eb8ff */
[----:B------:R-:W-:Y:S01]  /*0550*/  VIADD R6, R6, 0xffffff81 ;  /* 0xffffff8106067836 */ /* 0x000fe20000000000 */
[----:B------:R-:W-:Y:S03]  /*0560*/  BSSY.RECONVERGENT B2, `(.L_x_8) ;  /* 0x0000035000027945 */ /* 0x000fe60003800200 */
[----:B------:R-:W-:Y:S02]  /*0570*/  IMAD.IADD R5, R5, 0x1, -R0 ;  /* 0x0000000105057824 */ /* 0x000fe400078e0a00 */
[C---:B------:R-:W-:Y:S01]  /*0580*/  IMAD R0, R6.reuse, -0x800000, R8 ;  /* 0xff80000006007824 */ /* 0x040fe200078e0208 */
[----:B------:R-:W-:Y:S01]  /*0590*/  IADD3 R6, PT, PT, R6, 0x7f, -R7 ;  /* 0x0000007f06067810 */ /* 0x000fe20007ffe807 */
[----:B------:R-:W0:Y:S01]  /*05a0*/  MUFU.RCP R3, R5 ;  /* 0x0000000500037308 */ /* 0x000e220000001000 */
[----:B------:R-:W-:-:S03]  /*05b0*/  FADD.FTZ R11, -R5, -RZ ;  /* 0x800000ff050b7221 */ /* 0x000fc60000010100 */
[----:B------:R-:W-:Y:S02]  /*05c0*/  IMAD.IADD R6, R6, 0x1, R9 ;  /* 0x0000000106067824 */ /* 0x000fe400078e0209 */
[----:B0-----:R-:W-:-:S04]  /*05d0*/  FFMA R10, R3, R11, 1 ;  /* 0x3f800000030a7423 */ /* 0x001fc8000000000b */
[----:B------:R-:W-:-:S04]  /*05e0*/  FFMA R10, R3, R10, R3 ;  /* 0x0000000a030a7223 */ /* 0x000fc80000000003 */
[----:B------:R-:W-:-:S04]  /*05f0*/  FFMA R3, R0, R10, RZ ;  /* 0x0000000a00037223 */ /* 0x000fc800000000ff */
[----:B------:R-:W-:-:S04]  /*0600*/  FFMA R8, R11, R3, R0 ;  /* 0x000000030b087223 */ /* 0x000fc80000000000 */
[----:B------:R-:W-:-:S04]  /*0610*/  FFMA R13, R10, R8, R3 ;  /* 0x000000080a0d7223 */ /* 0x000fc80000000003 */
[----:B------:R-:W-:-:S04]  /*0620*/  FFMA R8, R11, R13, R0 ;  /* 0x0000000d0b087223 */ /* 0x000fc80000000000 */
[----:B------:R-:W-:-:S05]  /*0630*/  FFMA R0, R10, R8, R13 ;  /* 0x000000080a007223 */ /* 0x000fca000000000d */
[----:B------:R-:W-:-:S04]  /*0640*/  SHF.R.U32.HI R3, RZ, 0x17, R0 ;  /* 0x00000017ff037819 */ /* 0x000fc80000011600 */
[----:B------:R-:W-:-:S05]  /*0650*/  LOP3.LUT R3, R3, 0xff, RZ, 0xc0, !PT ;  /* 0x000000ff03037812 */ /* 0x000fca00078ec0ff */
[----:B------:R-:W-:-:S04]  /*0660*/  IMAD.IADD R7, R3, 0x1, R6 ;  /* 0x0000000103077824 */ /* 0x000fc800078e0206 */
[----:B------:R-:W-:-:S05]  /*0670*/  VIADD R3, R7, 0xffffffff ;  /* 0xffffffff07037836 */ /* 0x000fca0000000000 */
[----:B------:R-:W-:-:S13]  /*0680*/  ISETP.GE.U32.AND P0, PT, R3, 0xfe, PT ;  /* 0x000000fe0300780c */ /* 0x000fda0003f06070 */
[----:B------:R-:W-:Y:S05]  /*0690*/  @!P0 BRA `(.L_x_9) ;  /* 0x0000000000808947 */ /* 0x000fea0003800000 */
[----:B------:R-:W-:-:S13]  /*06a0*/  ISETP.GT.AND P0, PT, R7, 0xfe, PT ;  /* 0x000000fe0700780c */ /* 0x000fda0003f04270 */
[----:B------:R-:W-:Y:S05]  /*06b0*/  @P0 BRA `(.L_x_10) ;  /* 0x00000000006c0947 */ /* 0x000fea0003800000 */
[----:B------:R-:W-:-:S13]  /*06c0*/  ISETP.GE.AND P0, PT, R7, 0x1, PT ;  /* 0x000000010700780c */ /* 0x000fda0003f06270 */
[----:B------:R-:W-:Y:S05]  /*06d0*/  @P0 BRA `(.L_x_11) ;  /* 0x0000000000740947 */ /* 0x000fea0003800000 */
[----:B------:R-:W-:Y:S02]  /*06e0*/  ISETP.GE.AND P0, PT, R7, -0x18, PT ;  /* 0xffffffe80700780c */ /* 0x000fe40003f06270 */
[----:B------:R-:W-:-:S11]  /*06f0*/  LOP3.LUT R0, R0, 0x80000000, RZ, 0xc0, !PT ;  /* 0x8000000000007812 */ /* 0x000fd600078ec0ff */
[----:B------:R-:W-:Y:S05]  /*0700*/  @!P0 BRA `(.L_x_11) ;  /* 0x0000000000688947 */ /* 0x000fea0003800000 */
[CCC-:B------:R-:W-:Y:S01]  /*0710*/  FFMA.RZ R3, R10.reuse, R8.reuse, R13.reuse ;  /* 0x000000080a037223 */ /* 0x1c0fe2000000c00d */
[CCC-:B------:R-:W-:Y:S01]  /*0720*/  FFMA.RM R6, R10.reuse, R8.reuse, R13.reuse ;  /* 0x000000080a067223 */ /* 0x1c0fe2000000400d */
[C---:B------:R-:W-:Y:S02]  /*0730*/  ISETP.NE.AND P2, PT, R7.reuse, RZ, PT ;  /* 0x000000ff0700720c */ /* 0x040fe40003f45270 */
[----:B------:R-:W-:Y:S02]  /*0740*/  ISETP.NE.AND P1, PT, R7, RZ, PT ;  /* 0x000000ff0700720c */ /* 0x000fe40003f25270 */
[----:B------:R-:W-:Y:S01]  /*0750*/  LOP3.LUT R5, R3, 0x7fffff, RZ, 0xc0, !PT ;  /* 0x007fffff03057812 */ /* 0x000fe200078ec0ff */
[----:B------:R-:W-:Y:S01]  /*0760*/  FFMA.RP R3, R10, R8, R13 ;  /* 0x000000080a037223 */ /* 0x000fe2000000800d */
[----:B------:R-:W-:Y:S01]  /*0770*/  IADD3 R8, PT, PT, R7, 0x20, RZ ;  /* 0x0000002007087810 */ /* 0x000fe20007ffe0ff */
[----:B------:R-:W-:Y:S01]  /*0780*/  IMAD.MOV R7, RZ, RZ, -R7 ;  /* 0x000000ffff077224 */ /* 0x000fe200078e0a07 */
[----:B------:R-:W-:-:S02]  /*0790*/  LOP3.LUT R5, R5, 0x800000, RZ, 0xfc, !PT ;  /* 0x0080000005057812 */ /* 0x000fc400078efcff */
[----:B------:R-:W-:Y:S02]  /*07a0*/  FSETP.NEU.FTZ.AND P0, PT, R3, R6, PT ;  /* 0x000000060300720b */ /* 0x000fe40003f1d000 */
[----:B------:R-:W-:Y:S02]  /*07b0*/  SHF.L.U32 R8, R5, R8, RZ ;  /* 0x0000000805087219 */ /* 0x000fe400000006ff */
[----:B------:R-:W-:Y:S02]  /*07c0*/  SEL R6, R7, RZ, P2 ;  /* 0x000000ff07067207 */ /* 0x000fe40001000000 */
[----:B------:R-:W-:Y:S02]  /*07d0*/  ISETP.NE.AND P1, PT, R8, RZ, P1 ;  /* 0x000000ff0800720c */ /* 0x000fe40000f25270 */
[----:B------:R-:W-:Y:S02]  /*07e0*/  SHF.R.U32.HI R6, RZ, R6, R5 ;  /* 0x00000006ff067219 */ /* 0x000fe40000011605 */
[----:B------:R-:W-:-:S02]  /*07f0*/  PLOP3.LUT P0, PT, P0, P1, PT, 0xf8, 0x8f ;  /* 0x00000000008f781c */ /* 0x000fc40000703f70 */
[----:B------:R-:W-:Y:S02]  /*0800*/  SHF.R.U32.HI R8, RZ, 0x1, R6 ;  /* 0x00000001ff087819 */ /* 0x000fe40000011606 */
[----:B------:R-:W-:-:S04]  /*0810*/  SEL R3, RZ, 0x1, !P0 ;  /* 0x00000001ff037807 */ /* 0x000fc80004000000 */
[----:B------:R-:W-:-:S04]  /*0820*/  LOP3.LUT R3, R3, 0x1, R8, 0xf8, !PT ;  /* 0x0000000103037812 */ /* 0x000fc800078ef808 */
[----:B------:R-:W-:-:S05]  /*0830*/  LOP3.LUT R3, R3, R6, RZ, 0xc0, !PT ;  /* 0x0000000603037212 */ /* 0x000fca00078ec0ff */
[----:B------:R-:W-:-:S05]  /*0840*/  IMAD.IADD R3, R8, 0x1, R3 ;  /* 0x0000000108037824 */ /* 0x000fca00078e0203 */
[----:B------:R-:W-:Y:S01]  /*0850*/  LOP3.LUT R0, R3, R0, RZ, 0xfc, !PT ;  /* 0x0000000003007212 */ /* 0x000fe200078efcff */
[----:B------:R-:W-:Y:S06]  /*0860*/  BRA `(.L_x_11) ;  /* 0x0000000000107947 */ /* 0x000fec0003800000 */
.L_x_10:
[----:B------:R-:W-:-:S04]  /*0870*/  LOP3.LUT R0, R0, 0x80000000, RZ, 0xc0, !PT ;  /* 0x8000000000007812 */ /* 0x000fc800078ec0ff */
[----:B------:R-:W-:Y:S01]  /*0880*/  LOP3.LUT R0, R0, 0x7f800000, RZ, 0xfc, !PT ;  /* 0x7f80000000007812 */ /* 0x000fe200078efcff */
[----:B------:R-:W-:Y:S06]  /*0890*/  BRA `(.L_x_11) ;  /* 0x0000000000047947 */ /* 0x000fec0003800000 */
.L_x_9:
[----:B------:R-:W-:-:S07]  /*08a0*/  IMAD R0, R6, 0x800000, R0 ;  /* 0x0080000006007824 */ /* 0x000fce00078e0200 */
.L_x_11:
[----:B------:R-:W-:Y:S05]  /*08b0*/  BSYNC.RECONVERGENT B2 ;  /* 0x0000000000027941 */ /* 0x000fea0003800200 */
.L_x_8:
[----:B------:R-:W-:Y:S05]  /*08c0*/  BRA `(.L_x_12) ;  /* 0x0000000000207947 */ /* 0x000fea0003800000 */
.L_x_7:
[----:B------:R-:W-:-:S04]  /*08d0*/  LOP3.LUT R0, R5, 0x80000000, R8, 0x48, !PT ;  /* 0x8000000005007812 */ /* 0x000fc800078e4808 */
[----:B------:R-:W-:Y:S01]  /*08e0*/  LOP3.LUT R0, R0, 0x7f800000, RZ, 0xfc, !PT ;  /* 0x7f80000000007812 */ /* 0x000fe200078efcff */
[----:B------:R-:W-:Y:S06]  /*08f0*/  BRA `(.L_x_12) ;  /* 0x0000000000147947 */ /* 0x000fec0003800000 */
.L_x_6:
[----:B------:R-:W-:Y:S01]  /*0900*/  LOP3.LUT R0, R5, 0x80000000, R8, 0x48, !PT ;  /* 0x8000000005007812 */ /* 0x000fe200078e4808 */
[----:B------:R-:W-:Y:S06]  /*0910*/  BRA `(.L_x_12) ;  /* 0x00000000000c7947 */ /* 0x000fec0003800000 */
.L_x_5:
[----:B------:R-:W0:Y:S01]  /*0920*/  MUFU.RSQ R0, -QNAN ;  /* 0xffc0000000007908 */ /* 0x000e220000001400 */
[----:B------:R-:W-:Y:S05]  /*0930*/  BRA `(.L_x_12) ;  /* 0x0000000000047947 */ /* 0x000fea0003800000 */
.L_x_4:
[----:B------:R-:W-:-:S07]  /*0940*/  FADD.FTZ R0, R0, R3 ;  /* 0x0000000300007221 */ /* 0x000fce0000010000 */
.L_x_12:
[----:B------:R-:W-:Y:S05]  /*0950*/  BSYNC.RECONVERGENT B1 ;  /* 0x0000000000017941 */ /* 0x000fea0003800200 */
.L_x_2:
[----:B------:R-:W-:-:S04]  /*0960*/  IMAD.MOV.U32 R5, RZ, RZ, 0x0 ;  /* 0x00000000ff057424 */ /* 0x000fc800078e00ff */
[----:B0-----:R-:W-:Y:S05]  /*0970*/  RET.REL.NODEC R4 `(_Z19logspace_add_kernelPKfffiPfi) ;  /* 0xfffffff404a07950 */ /* 0x001fea0003c3ffff */
.L_x_13:
[----:B------:R-:W-:-:S00]  /*0980*/  BRA `(.L_x_13) ;  /* 0xfffffffc00fc7947 */ /* 0x000fc0000383ffff */
[----:B------:R-:W-:-:S00]  /*0990*/  NOP ;  /* 0x0000000000007918 */ /* 0x000fc00000000000 */
        /* <DEDUP_REMOVED lines=14> */
.L_x_14:


//--------------------- .nv.shared.reserved.0     --------------------------
	.section	.nv.shared.reserved.0,"aw",@nobits
	.weak		__nv_reservedSMEM_offset_0_alias
	.size		__nv_reservedSMEM_offset_0_alias, 0, 64
	.other		__nv_reservedSMEM_offset_0_alias,@"STO_CUDA_RESERVED_SHARED STV_DEFAULT"
__nv_reservedSMEM_offset_0_alias:
	.zero		0
	.zero		64


//--------------------- .nv.constant0._Z19logspace_add_kernelPKfffiPfi --------------------------
	.section	.nv.constant0._Z19logspace_add_kernelPKfffiPfi,"a",@progbits
	.sectionflags	@""
	.align	4
.nv.constant0._Z19logspace_add_kernelPKfffiPfi:
	.zero		932


//--------------------- SYMBOLS --------------------------

	.type		.nv.reservedSmem.offset0,@object
	.size		.nv.reservedSmem.offset0,0x4
